//
// Generated by NVIDIA NVVM Compiler
//
// Compiler Build ID: CL-36424714
// Cuda compilation tools, release 13.0, V13.0.88
// Based on NVVM 20.0.0
//

.version 9.0
.target sm_100
.address_size 64

	// .globl	kernel

.visible .entry kernel(
	.param .u64 .ptr .align 1 kernel_param_0,
	.param .u32 kernel_param_1,
	.param .u32 kernel_param_2
)
{
	.reg .pred 	%p<4>;
	.reg .b16 	%rs<3>;
	.reg .b32 	%r<17>;
	.reg .b32 	%f<9>;
	.reg .b64 	%rd<5>;

	ld.param.u64 	%rd1, [kernel_param_0];
	ld.param.u32 	%r3, [kernel_param_1];
	ld.param.u32 	%r5, [kernel_param_2];
	mov.u32 	%r6, %ctaid.x;
	mov.u32 	%r7, %ntid.x;
	mov.u32 	%r8, %tid.x;
	mad.lo.s32 	%r1, %r6, %r7, %r8;
	mov.u32 	%r9, %ctaid.y;
	mov.u32 	%r10, %ntid.y;
	mov.u32 	%r11, %tid.y;
	mad.lo.s32 	%r12, %r9, %r10, %r11;
	setp.ge.s32 	%p1, %r1, %r3;
	setp.ge.s32 	%p2, %r12, %r5;
	or.pred  	%p3, %p1, %p2;
	@%p3 bra 	$L__BB0_2;
	cvta.to.global.u64 	%rd2, %rd1;
	mad.lo.s32 	%r13, %r3, %r12, %r1;
	shl.b32 	%r14, %r13, 2;
	cvt.rn.f32.s32 	%f1, %r3;
	cvt.rn.f32.s32 	%f2, %r1;
	div.rn.f32 	%f3, %f2, %f1;
	mul.f32 	%f4, %f3, 0f437F0000;
	cvt.rzi.u32.f32 	%r15, %f4;
	cvt.s64.s32 	%rd3, %r14;
	add.s64 	%rd4, %rd2, %rd3;
	st.global.u8 	[%rd4], %r15;
	cvt.rn.f32.s32 	%f5, %r5;
	cvt.rn.f32.u32 	%f6, %r12;
	div.rn.f32 	%f7, %f6, %f5;
	mul.f32 	%f8, %f7, 0f437F0000;
	cvt.rzi.u32.f32 	%r16, %f8;
	st.global.u8 	[%rd4+1], %r16;
	mov.b16 	%rs1, 0;
	st.global.u8 	[%rd4+2], %rs1;
	mov.b16 	%rs2, 255;
	st.global.u8 	[%rd4+3], %rs2;
$L__BB0_2:
	ret;

}


// ===== COMPILED SASS (sm_100) =====

	.target	sm_100

	.elftype	@"ET_EXEC"


//--------------------- .note.nv.tkinfo           --------------------------
	.section	.note.nv.tkinfo,"",@"SHT_NOTE"
	.sectionflags	@"SHF_NOTE_NV_TKINFO"
	.tkinfo
        /*0018*/ 	.word	0x00000002
        /*0030*/ 	.string	""
        /*0030*/ 	.string	"ptxas"
        /*0030*/ 	.string	"Cuda compilation tools, release 13.0, V13.0.88"
        /*0030*/ 	.string	"Build cuda_13.0.r13.0/compiler.36424714_0"
        /*0030*/ 	.string	"-arch sm_100 -m 64 "



//--------------------- .note.nv.cuinfo           --------------------------
	.section	.note.nv.cuinfo,"",@"SHT_NOTE"
	.sectionflags	@"SHF_NOTE_NV_CUINFO"
        /*0018*/ 	.short	0x0002
        /*001a*/ 	.short	0x0064
        /*001c*/ 	.short	0x0082
	.zero		2


//--------------------- .nv.info                  --------------------------
	.section	.nv.info,"",@"SHT_CUDA_INFO"
	.align	4


	//----- nvinfo : EIATTR_REGCOUNT
	.align		4
        /*0000*/ 	.byte	0x04, 0x2f
        /*0002*/ 	.short	(.L_1 - .L_0)
	.align		4
.L_0:
        /*0004*/ 	.word	index@(kernel)
        /*0008*/ 	.word	0x00000011


	//----- nvinfo : EIATTR_FRAME_SIZE
	.align		4
.L_1:
        /*000c*/ 	.byte	0x04, 0x11
        /*000e*/ 	.short	(.L_3 - .L_2)
	.align		4
.L_2:
        /*0010*/ 	.word	index@($__internal_0_$__cuda_sm3x_div_rn_noftz_f32_slowpath)
        /*0014*/ 	.word	0x00000000


	//----- nvinfo : EIATTR_FRAME_SIZE
	.align		4
.L_3:
        /*0018*/ 	.byte	0x04, 0x11
        /*001a*/ 	.short	(.L_5 - .L_4)
	.align		4
.L_4:
        /*001c*/ 	.word	index@(kernel)
        /*0020*/ 	.word	0x00000000


	//----- nvinfo : EIATTR_MIN_STACK_SIZE
	.align		4
.L_5:
        /*0024*/ 	.byte	0x04, 0x12
        /*0026*/ 	.short	(.L_7 - .L_6)
	.align		4
.L_6:
        /*0028*/ 	.word	index@(kernel)
        /*002c*/ 	.word	0x00000000
.L_7:


//--------------------- .nv.compat                --------------------------
	.section	.nv.compat,"",@"SHT_CUDA_COMPAT_INFO"
	.align	4
        /*0000*/ 	.byte	0x02, 0x09, 0x00, 0x00, 0x02, 0x02, 0x01, 0x00, 0x02, 0x05, 0x05, 0x00, 0x03, 0x07, 0x01, 0x01
        /*0010*/ 	.byte	0x02, 0x03, 0x00, 0x00, 0x02, 0x06, 0x01, 0x00, 0x04, 0x0b, 0x08, 0x00, 0x01, 0x00, 0x00, 0x00
        /*0020*/ 	.byte	0x00, 0x00, 0x00, 0x00


//--------------------- .nv.info.kernel           --------------------------
	.section	.nv.info.kernel,"",@"SHT_CUDA_INFO"
	.sectionflags	@""
	.align	4


	//----- nvinfo : EIATTR_CUDA_API_VERSION
	.align		4
        /*0000*/ 	.byte	0x04, 0x37
        /*0002*/ 	.short	(.L_9 - .L_8)
.L_8:
        /*0004*/ 	.word	0x00000082


	//----- nvinfo : EIATTR_KPARAM_INFO
	.align		4
.L_9:
        /*0008*/ 	.byte	0x04, 0x17
        /*000a*/ 	.short	(.L_11 - .L_10)
.L_10:
        /*000c*/ 	.word	0x00000000
        /*0010*/ 	.short	0x0002
        /*0012*/ 	.short	0x000c
        /*0014*/ 	.byte	0x00, 0xf0, 0x11, 0x00


	//----- nvinfo : EIATTR_KPARAM_INFO
	.align		4
.L_11:
        /*0018*/ 	.byte	0x04, 0x17
        /*001a*/ 	.short	(.L_13 - .L_12)
.L_12:
        /*001c*/ 	.word	0x00000000
        /*0020*/ 	.short	0x0001
        /*0022*/ 	.short	0x0008
        /*0024*/ 	.byte	0x00, 0xf0, 0x11, 0x00


	//----- nvinfo : EIATTR_KPARAM_INFO
	.align		4
.L_13:
        /*0028*/ 	.byte	0x04, 0x17
        /*002a*/ 	.short	(.L_15 - .L_14)
.L_14:
        /*002c*/ 	.word	0x00000000
        /*0030*/ 	.short	0x0000
        /*0032*/ 	.short	0x0000
        /*0034*/ 	.byte	0x00, 0xf5, 0x21, 0x00


	//----- nvinfo : EIATTR_SPARSE_MMA_MASK
	.align		4
.L_15:
        /*0038*/ 	.byte	0x03, 0x50
        /*003a*/ 	.short	0x0000


	//----- nvinfo : EIATTR_MAXREG_COUNT
	.align		4
        /*003c*/ 	.byte	0x03, 0x1b
        /*003e*/ 	.short	0x00ff


	//----- nvinfo : EIATTR_MERCURY_ISA_VERSION
	.align		4
        /*0040*/ 	.byte	0x03, 0x5f
        /*0042*/ 	.short	0x0101


	//----- nvinfo : EIATTR_VRC_CTA_INIT_COUNT
	.align		4
        /*0044*/ 	.byte	0x02, 0x4a
	.zero		1
	.zero		1


	//----- nvinfo : EIATTR_EXIT_INSTR_OFFSETS
	.align		4
        /*0048*/ 	.byte	0x04, 0x1c
        /*004a*/ 	.short	(.L_17 - .L_16)


	//   ....[0]....
.L_16:
        /*004c*/ 	.word	0x000000c0


	//   ....[1]....
        /*0050*/ 	.word	0x000003d0


	//----- nvinfo : EIATTR_CRS_STACK_SIZE
	.align		4
.L_17:
        /*0054*/ 	.byte	0x04, 0x1e
        /*0056*/ 	.short	(.L_19 - .L_18)
.L_18:
        /*0058*/ 	.word	0x00000000


	//----- nvinfo : EIATTR_CBANK_PARAM_SIZE
	.align		4
.L_19:
        /*005c*/ 	.byte	0x03, 0x19
        /*005e*/ 	.short	0x0010


	//----- nvinfo : EIATTR_PARAM_CBANK
	.align		4
        /*0060*/ 	.byte	0x04, 0x0a
        /*0062*/ 	.short	(.L_21 - .L_20)
	.align		4
.L_20:
        /*0064*/ 	.word	index@(.nv.constant0.kernel)
        /*0068*/ 	.short	0x0380
        /*006a*/ 	.short	0x0010


	//----- nvinfo : EIATTR_SW_WAR
	.align		4
.L_21:
        /*006c*/ 	.byte	0x04, 0x36
        /*006e*/ 	.short	(.L_23 - .L_22)
.L_22:
        /*0070*/ 	.word	0x00000008
.L_23:


//--------------------- .nv.callgraph             --------------------------
	.section	.nv.callgraph,"",@"SHT_CUDA_CALLGRAPH"
	.align	4
	.sectionentsize	8
	.align		4
        /*0000*/ 	.word	0x00000000
	.align		4
        /*0004*/ 	.word	0xffffffff
	.align		4
        /*0008*/ 	.word	0x00000000
	.align		4
        /*000c*/ 	.word	0xfffffffe
	.align		4
        /*0010*/ 	.word	0x00000000
	.align		4
        /*0014*/ 	.word	0xfffffffd
	.align		4
        /*0018*/ 	.word	0x00000000
	.align		4
        /*001c*/ 	.word	0xfffffffc


//--------------------- .text.kernel              --------------------------
	.section	.text.kernel,"ax",@progbits
	.align	128
        .global         kernel
        .type           kernel,@function
        .size           kernel,(.L_x_16 - kernel)
        .other          kernel,@"STO_CUDA_ENTRY STV_DEFAULT"
kernel:
.text.kernel:
[----:B------:R-:W-:Y:S01]  /*0000*/  LDC R1, c[0x0][0x37c] ;  /* 0x0000df00ff017b82 */ /* 0x000fe20000000800 */
[----:B------:R-:W0:Y:S07]  /*0010*/  S2R R5, SR_TID.Y ;  /* 0x0000000000057919 */ /* 0x000e2e0000002200 */
[----:B------:R-:W1:Y:S01]  /*0020*/  LDC R3, c[0x0][0x360] ;  /* 0x0000d800ff037b82 */ /* 0x000e620000000800 */
[----:B------:R-:W2:Y:S01]  /*0030*/  LDCU.64 UR6, c[0x0][0x388] ;  /* 0x00007100ff0677ac */ /* 0x000ea20008000a00 */
[----:B------:R-:W1:Y:S06]  /*0040*/  S2R R0, SR_TID.X ;  /* 0x0000000000007919 */ /* 0x000e6c0000002100 */
[----:B------:R-:W0:Y:S08]  /*0050*/  S2UR UR5, SR_CTAID.Y ;  /* 0x00000000000579c3 */ /* 0x000e300000002600 */
[----:B------:R-:W0:Y:S08]  /*0060*/  LDC R2, c[0x0][0x364] ;  /* 0x0000d900ff027b82 */ /* 0x000e300000000800 */
[----:B------:R-:W1:Y:S01]  /*0070*/  S2UR UR4, SR_CTAID.X ;  /* 0x00000000000479c3 */ /* 0x000e620000002500 */
[----:B0-----:R-:W-:-:S05]  /*0080*/  IMAD R2, R2, UR5, R5 ;  /* 0x0000000502027c24 */ /* 0x001fca000f8e0205 */
[----:B--2---:R-:W-:Y:S01]  /*0090*/  ISETP.GE.AND P0, PT, R2, UR7, PT ;  /* 0x0000000702007c0c */ /* 0x004fe2000bf06270 */
[----:B-1----:R-:W-:-:S05]  /*00a0*/  IMAD R3, R3, UR4, R0 ;  /* 0x0000000403037c24 */ /* 0x002fca000f8e0200 */
[----:B------:R-:W-:-:S13]  /*00b0*/  ISETP.GE.OR P0, PT, R3, UR6, P0 ;  /* 0x0000000603007c0c */ /* 0x000fda0008706670 */
[----:B------:R-:W-:Y:S05]  /*00c0*/  @P0 EXIT ;  /* 0x000000000000094d */ /* 0x000fea0003800000 */
[----:B------:R-:W-:Y:S01]  /*00d0*/  I2FP.F32.S32 R7, UR6 ;  /* 0x0000000600077c45 */ /* 0x000fe20008201400 */
[----:B------:R-:W0:Y:S01]  /*00e0*/  LDCU.64 UR4, c[0x0][0x358] ;  /* 0x00006b00ff0477ac */ /* 0x000e220008000a00 */
[----:B------:R-:W-:Y:S01]  /*00f0*/  I2FP.F32.S32 R0, R3 ;  /* 0x0000000300007245 */ /* 0x000fe20000201400 */
[----:B------:R-:W-:Y:S01]  /*0100*/  BSSY.RECONVERGENT B0, `(.L_x_0) ;  /* 0x000000f000007945 */ /* 0x000fe20003800200 */
[----:B------:R-:W1:Y:S08]  /*0110*/  MUFU.RCP R4, R7 ;  /* 0x0000000700047308 */ /* 0x000e700000001000 */
[----:B------:R-:W2:Y:S01]  /*0120*/  FCHK P0, R0, R7 ;  /* 0x0000000700007302 */ /* 0x000ea20000000000 */
[----:B-1----:R-:W-:-:S04]  /*0130*/  FFMA R5, -R7, R4, 1 ;  /* 0x3f80000007057423 */ /* 0x002fc80000000104 */
[----:B------:R-:W-:Y:S01]  /*0140*/  FFMA R9, R4, R5, R4 ;  /* 0x0000000504097223 */ /* 0x000fe20000000004 */
[----:B------:R-:W-:-:S03]  /*0150*/  IMAD R5, R2, UR6, R3 ;  /* 0x0000000602057c24 */ /* 0x000fc6000f8e0203 */
[----:B------:R-:W-:Y:S01]  /*0160*/  FFMA R4, R0, R9, RZ ;  /* 0x0000000900047223 */ /* 0x000fe200000000ff */
[----:B------:R-:W-:-:S03]  /*0170*/  IMAD.SHL.U32 R5, R5, 0x4, RZ ;  /* 0x0000000405057824 */ /* 0x000fc600078e00ff */
[----:B------:R-:W-:-:S04]  /*0180*/  FFMA R3, -R7, R4, R0 ;  /* 0x0000000407037223 */ /* 0x000fc80000000100 */
[----:B------:R-:W-:Y:S01]  /*0190*/  FFMA R3, R9, R3, R4 ;  /* 0x0000000309037223 */ /* 0x000fe20000000004 */
[----:B0-2---:R-:W-:Y:S06]  /*01a0*/  @!P0 BRA `(.L_x_1) ;  /* 0x0000000000108947 */ /* 0x005fec0003800000 */
[----:B------:R-:W-:Y:S01]  /*01b0*/  IMAD.MOV.U32 R3, RZ, RZ, R7 ;  /* 0x000000ffff037224 */ /* 0x000fe200078e0007 */
[----:B------:R-:W-:-:S07]  /*01c0*/  MOV R6, 0x1e0 ;  /* 0x000001e000067802 */ /* 0x000fce0000000f00 */
[----:B------:R-:W-:Y:S05]  /*01d0*/  CALL.REL.NOINC `($__internal_0_$__cuda_sm3x_div_rn_noftz_f32_slowpath) ;  /* 0x0000000000807944 */ /* 0x000fea0003c00000 */
[----:B------:R-:W-:-:S07]  /*01e0*/  IMAD.MOV.U32 R3, RZ, RZ, R0 ;  /* 0x000000ffff037224 */ /* 0x000fce00078e0000 */
.L_x_1:
[----:B------:R-:W-:Y:S05]  /*01f0*/  BSYNC.RECONVERGENT B0 ;  /* 0x0000000000007941 */ /* 0x000fea0003800200 */
.L_x_0:
[----:B------:R-:W0:Y:S01]  /*0200*/  LDCU UR8, c[0x0][0x38c] ;  /* 0x00007180ff0877ac */ /* 0x000e220008000800 */
[----:B------:R-:W-:Y:S01]  /*0210*/  FMUL R3, R3, 255 ;  /* 0x437f000003037820 */ /* 0x000fe20000400000 */
[----:B------:R-:W-:Y:S01]  /*0220*/  I2FP.F32.U32 R0, R2 ;  /* 0x0000000200007245 */ /* 0x000fe20000201000 */
[----:B------:R-:W-:Y:S01]  /*0230*/  BSSY.RECONVERGENT B0, `(.L_x_2) ;  /* 0x0000013000007945 */ /* 0x000fe20003800200 */
[----:B------:R-:W1:Y:S03]  /*0240*/  LDCU.64 UR6, c[0x0][0x380] ;  /* 0x00007000ff0677ac */ /* 0x000e660008000a00 */
[----:B------:R-:W2:Y:S01]  /*0250*/  F2I.U32.TRUNC.NTZ R3, R3 ;  /* 0x0000000300037305 */ /* 0x000ea2000020f000 */
[----:B0-----:R-:W-:-:S07]  /*0260*/  I2FP.F32.S32 R7, UR8 ;  /* 0x0000000800077c45 */ /* 0x001fce0008201400 */
[----:B------:R-:W0:Y:S01]  /*0270*/  MUFU.RCP R6, R7 ;  /* 0x0000000700067308 */ /* 0x000e220000001000 */
[----:B-1----:R-:W-:-:S04]  /*0280*/  IADD3 R4, P0, PT, R5, UR6, RZ ;  /* 0x0000000605047c10 */ /* 0x002fc8000ff1e0ff */
[----:B------:R-:W-:-:S05]  /*0290*/  LEA.HI.X.SX32 R5, R5, UR7, 0x1, P0 ;  /* 0x0000000705057c11 */ /* 0x000fca00080f0eff */
[----:B--2---:R1:W-:Y:S03]  /*02a0*/  STG.E.U8 desc[UR4][R4.64], R3 ;  /* 0x0000000304007986 */ /* 0x0043e6000c101104 */
[----:B------:R-:W2:Y:S01]  /*02b0*/  FCHK P0, R0, R7 ;  /* 0x0000000700007302 */ /* 0x000ea20000000000 */
[----:B0-----:R-:W-:-:S04]  /*02c0*/  FFMA R9, -R7, R6, 1 ;  /* 0x3f80000007097423 */ /* 0x001fc80000000106 */
[----:B------:R-:W-:-:S04]  /*02d0*/  FFMA R9, R6, R9, R6 ;  /* 0x0000000906097223 */ /* 0x000fc80000000006 */
[----:B------:R-:W-:-:S04]  /*02e0*/  FFMA R2, R0, R9, RZ ;  /* 0x0000000900027223 */ /* 0x000fc800000000ff */
[----:B------:R-:W-:-:S04]  /*02f0*/  FFMA R6, -R7, R2, R0 ;  /* 0x0000000207067223 */ /* 0x000fc80000000100 */
[----:B------:R-:W-:Y:S01]  /*0300*/  FFMA R2, R9, R6, R2 ;  /* 0x0000000609027223 */ /* 0x000fe20000000002 */
[----:B-12---:R-:W-:Y:S06]  /*0310*/  @!P0 BRA `(.L_x_3) ;  /* 0x0000000000108947 */ /* 0x006fec0003800000 */
[----:B------:R-:W-:Y:S01]  /*0320*/  IMAD.MOV.U32 R3, RZ, RZ, R7 ;  /* 0x000000ffff037224 */ /* 0x000fe200078e0007 */
[----:B------:R-:W-:-:S07]  /*0330*/  MOV R6, 0x350 ;  /* 0x0000035000067802 */ /* 0x000fce0000000f00 */
[----:B------:R-:W-:Y:S05]  /*0340*/  CALL.REL.NOINC `($__internal_0_$__cuda_sm3x_div_rn_noftz_f32_slowpath) ;  /* 0x0000000000247944 */ /* 0x000fea0003c00000 */
[----:B------:R-:W-:-:S07]  /*0350*/  IMAD.MOV.U32 R2, RZ, RZ, R0 ;  /* 0x000000ffff027224 */ /* 0x000fce00078e0000 */
.L_x_3:
[----:B------:R-:W-:Y:S05]  /*0360*/  BSYNC.RECONVERGENT B0 ;  /* 0x0000000000007941 */ /* 0x000fea0003800200 */
.L_x_2:
[----:B------:R-:W-:Y:S01]  /*0370*/  FMUL R2, R2, 255 ;  /* 0x437f000002027820 */ /* 0x000fe20000400000 */
[----:B------:R-:W-:Y:S01]  /*0380*/  IMAD.MOV.U32 R0, RZ, RZ, 0xff ;  /* 0x000000ffff007424 */ /* 0x000fe200078e00ff */
[----:B------:R-:W-:Y:S02]  /*0390*/  STG.E.U8 desc[UR4][R4.64+0x2], RZ ;  /* 0x000002ff04007986 */ /* 0x000fe4000c101104 */
[----:B------:R-:W0:Y:S02]  /*03a0*/  F2I.U32.TRUNC.NTZ R3, R2 ;  /* 0x0000000200037305 */ /* 0x000e24000020f000 */
[----:B------:R-:W-:Y:S04]  /*03b0*/  STG.E.U8 desc[UR4][R4.64+0x3], R0 ;  /* 0x0000030004007986 */ /* 0x000fe8000c101104 */
[----:B0-----:R-:W-:Y:S01]  /*03c0*/  STG.E.U8 desc[UR4][R4.64+0x1], R3 ;  /* 0x0000010304007986 */ /* 0x001fe2000c101104 */
[----:B------:R-:W-:Y:S05]  /*03d0*/  EXIT ;  /* 0x000000000000794d */ /* 0x000fea0003800000 */
        .weak           $__internal_0_$__cuda_sm3x_div_rn_noftz_f32_slowpath
        .type           $__internal_0_$__cuda_sm3x_div_rn_noftz_f32_slowpath,@function
        .size           $__internal_0_$__cuda_sm3x_div_rn_noftz_f32_slowpath,(.L_x_16 - $__internal_0_$__cuda_sm3x_div_rn_noftz_f32_slowpath)
$__internal_0_$__cuda_sm3x_div_rn_noftz_f32_slowpath:
[----:B------:R-:W-:Y:S01]  /*03e0*/  SHF.R.U32.HI R8, RZ, 0x17, R3 ;  /* 0x00000017ff087819 */ /* 0x000fe20000011603 */
[----:B------:R-:W-:Y:S01]  /*03f0*/  BSSY.RECONVERGENT B1, `(.L_x_4) ;  /* 0x0000062000017945 */ /* 0x000fe20003800200 */
[----:B------:R-:W-:Y:S02]  /*0400*/  SHF.R.U32.HI R7, RZ, 0x17, R0 ;  /* 0x00000017ff077819 */ /* 0x000fe40000011600 */
[----:B------:R-:W-:Y:S02]  /*0410*/  LOP3.LUT R12, R8, 0xff, RZ, 0xc0, !PT ;  /* 0x000000ff080c7812 */ /* 0x000fe400078ec0ff */
[----:B------:R-:W-:-:S03]  /*0420*/  LOP3.LUT R10, R7, 0xff, RZ, 0xc0, !PT ;  /* 0x000000ff070a7812 */ /* 0x000fc600078ec0ff */
[----:B------:R-:W-:Y:S02]  /*0430*/  VIADD R9, R12, 0xffffffff ;  /* 0xffffffff0c097836 */ /* 0x000fe40000000000 */
[----:B------:R-:W-:-:S03]  /*0440*/  VIADD R8, R10, 0xffffffff ;  /* 0xffffffff0a087836 */ /* 0x000fc60000000000 */
[----:B------:R-:W-:-:S04]  /*0450*/  ISETP.GT.U32.AND P0, PT, R9, 0xfd, PT ;  /* 0x000000fd0900780c */ /* 0x000fc80003f04070 */
[----:B------:R-:W-:-:S13]  /*0460*/  ISETP.GT.U32.OR P0, PT, R8, 0xfd, P0 ;  /* 0x000000fd0800780c */ /* 0x000fda0000704470 */
[----:B------:R-:W-:Y:S01]  /*0470*/  @!P0 IMAD.MOV.U32 R7, RZ, RZ, RZ ;  /* 0x000000ffff078224 */ /* 0x000fe200078e00ff */
[----:B------:R-:W-:Y:S06]  /*0480*/  @!P0 BRA `(.L_x_5) ;  /* 0x00000000005c8947 */ /* 0x000fec0003800000 */
[----:B------:R-:W-:Y:S02]  /*0490*/  FSETP.GTU.FTZ.AND P0, PT, |R0|, +INF , PT ;  /* 0x7f8000000000780b */ /* 0x000fe40003f1c200 */
[----:B------:R-:W-:-:S04]  /*04a0*/  FSETP.GTU.FTZ.AND P1, PT, |R3|, +INF , PT ;  /* 0x7f8000000300780b */ /* 0x000fc80003f3c200 */
[----:B------:R-:W-:-:S13]  /*04b0*/  PLOP3.LUT P0, PT, P0, P1, PT, 0xf8, 0x8f ;  /* 0x00000000008f781c */ /* 0x000fda0000703f70 */
[----:B------:R-:W-:Y:S05]  /*04c0*/  @P0 BRA `(.L_x_6) ;  /* 0x00000004004c0947 */ /* 0x000fea0003800000 */
[----:B------:R-:W-:-:S13]  /*04d0*/  LOP3.LUT P0, RZ, R3, 0x7fffffff, R0, 0xc8, !PT ;  /* 0x7fffffff03ff7812 */ /* 0x000fda000780c800 */
[----:B------:R-:W-:Y:S05]  /*04e0*/  @!P0 BRA `(.L_x_7) ;  /* 0x00000004003c8947 */ /* 0x000fea0003800000 */
[C---:B------:R-:W-:Y:S02]  /*04f0*/  FSETP.NEU.FTZ.AND P2, PT, |R0|.reuse, +INF , PT ;  /* 0x7f8000000000780b */ /* 0x040fe40003f5d200 */
[----:B------:R-:W-:Y:S02]  /*0500*/  FSETP.NEU.FTZ.AND P1, PT, |R3|, +INF , PT ;  /* 0x7f8000000300780b */ /* 0x000fe40003f3d200 */
[----:B------:R-:W-:-:S11]  /*0510*/  FSETP.NEU.FTZ.AND P0, PT, |R0|, +INF , PT ;  /* 0x7f8000000000780b */ /* 0x000fd60003f1d200 */
[----:B------:R-:W-:Y:S05]  /*0520*/  @!P1 BRA !P2, `(.L_x_7) ;  /* 0x00000004002c9947 */ /* 0x000fea0005000000 */
[----:B------:R-:W-:-:S04]  /*0530*/  LOP3.LUT P2, RZ, R0, 0x7fffffff, RZ, 0xc0, !PT ;  /* 0x7fffffff00ff7812 */ /* 0x000fc8000784c0ff */
[----:B------:R-:W-:-:S13]  /*0540*/  PLOP3.LUT P1, PT, P1, P2, PT, 0x2f, 0xf2 ;  /* 0x0000000000f2781c */ /* 0x000fda0000f24577 */
[----:B------:R-:W-:Y:S05]  /*0550*/  @P1 BRA `(.L_x_8) ;  /* 0x0000000400181947 */ /* 0x000fea0003800000 */
[----:B------:R-:W-:-:S04]  /*0560*/  LOP3.LUT P1, RZ, R3, 0x7fffffff, RZ, 0xc0, !PT ;  /* 0x7fffffff03ff7812 */ /* 0x000fc8000782c0ff */
[----:B------:R-:W-:-:S13]  /*0570*/  PLOP3.LUT P0, PT, P0, P1, PT, 0x2f, 0xf2 ;  /* 0x0000000000f2781c */ /* 0x000fda0000702577 */
[----:B------:R-:W-:Y:S05]  /*0580*/  @P0 BRA `(.L_x_9) ;  /* 0x0000000400000947 */ /* 0x000fea0003800000 */
[----:B------:R-:W-:Y:S02]  /*0590*/  ISETP.GE.AND P0, PT, R8, RZ, PT ;  /* 0x000000ff0800720c */ /* 0x000fe40003f06270 */
[----:B------:R-:W-:-:S11]  /*05a0*/  ISETP.GE.AND P1, PT, R9, RZ, PT ;  /* 0x000000ff0900720c */ /* 0x000fd60003f26270 */
[----:B------:R-:W-:Y:S02]  /*05b0*/  @P0 IMAD.MOV.U32 R7, RZ, RZ, RZ ;  /* 0x000000ffff070224 */ /* 0x000fe400078e00ff */
[----:B------:R-:W-:Y:S01]  /*05c0*/  @!P0 FFMA R0, R0, 1.84467440737095516160e+19, RZ ;  /* 0x5f80000000008823 */ /* 0x000fe200000000ff */
[----:B------:R-:W-:Y:S02]  /*05d0*/  @!P0 IMAD.MOV.U32 R7, RZ, RZ, -0x40 ;  /* 0xffffffc0ff078424 */ /* 0x000fe400078e00ff */
[----:B------:R-:W-:Y:S02]  /*05e0*/  @!P1 FFMA R3, R3, 1.84467440737095516160e+19, RZ ;  /* 0x5f80000003039823 */ /* 0x000fe400000000ff */
[----:B------:R-:W-:-:S07]  /*05f0*/  @!P1 VIADD R7, R7, 0x40 ;  /* 0x0000004007079836 */ /* 0x000fce0000000000 */
.L_x_5:
[----:B------:R-:W-:Y:S01]  /*0600*/  LEA R8, R12, 0xc0800000, 0x17 ;  /* 0xc08000000c087811 */ /* 0x000fe200078eb8ff */
[----:B------:R-:W-:Y:S04]  /*0610*/  BSSY.RECONVERGENT B2, `(.L_x_10) ;  /* 0x0000036000027945 */ /* 0x000fe80003800200 */
[----:B------:R-:W-:Y:S02]  /*0620*/  IMAD.IADD R8, R3, 0x1, -R8 ;  /* 0x0000000103087824 */ /* 0x000fe400078e0a08 */
[----:B------:R-:W-:Y:S02]  /*0630*/  VIADD R3, R10, 0xffffff81 ;  /* 0xffffff810a037836 */ /* 0x000fe40000000000 */
[----:B------:R0:W1:Y:S01]  /*0640*/  MUFU.RCP R9, R8 ;  /* 0x0000000800097308 */ /* 0x0000620000001000 */
[----:B------:R-:W-:Y:S01]  /*0650*/  FADD.FTZ R11, -R8, -RZ ;  /* 0x800000ff080b7221 */ /* 0x000fe20000010100 */
[C---:B------:R-:W-:Y:S01]  /*0660*/  IMAD R0, R3.reuse, -0x800000, R0 ;  /* 0xff80000003007824 */ /* 0x040fe200078e0200 */
[----:B0-----:R-:W-:-:S05]  /*0670*/  IADD3 R8, PT, PT, R3, 0x7f, -R12 ;  /* 0x0000007f03087810 */ /* 0x001fca0007ffe80c */
[----:B------:R-:W-:Y:S02]  /*0680*/  IMAD.IADD R8, R8, 0x1, R7 ;  /* 0x0000000108087824 */ /* 0x000fe400078e0207 */
[----:B-1----:R-:W-:-:S04]  /*0690*/  FFMA R10, R9, R11, 1 ;  /* 0x3f800000090a7423 */ /* 0x002fc8000000000b */
[----:B------:R-:W-:-:S04]  /*06a0*/  FFMA R14, R9, R10, R9 ;  /* 0x0000000a090e7223 */ /* 0x000fc80000000009 */
[----:B------:R-:W-:-:S04]  /*06b0*/  FFMA R9, R0, R14, RZ ;  /* 0x0000000e00097223 */ /* 0x000fc800000000ff */
[----:B------:R-:W-:-:S04]  /*06c0*/  FFMA R10, R11, R9, R0 ;  /* 0x000000090b0a7223 */ /* 0x000fc80000000000 */
[----:B------:R-:W-:-:S04]  /*06d0*/  FFMA R9, R14, R10, R9 ;  /* 0x0000000a0e097223 */ /* 0x000fc80000000009 */
[----:B------:R-:W-:-:S04]  /*06e0*/  FFMA R10, R11, R9, R0 ;  /* 0x000000090b0a7223 */ /* 0x000fc80000000000 */
[----:B------:R-:W-:-:S05]  /*06f0*/  FFMA R0, R14, R10, R9 ;  /* 0x0000000a0e007223 */ /* 0x000fca0000000009 */
[----:B------:R-:W-:-:S04]  /*0700*/  SHF.R.U32.HI R3, RZ, 0x17, R0 ;  /* 0x00000017ff037819 */ /* 0x000fc80000011600 */
[----:B------:R-:W-:-:S05]  /*0710*/  LOP3.LUT R3, R3, 0xff, RZ, 0xc0, !PT ;  /* 0x000000ff03037812 */ /* 0x000fca00078ec0ff */
[----:B------:R-:W-:-:S04]  /*0720*/  IMAD.IADD R11, R3, 0x1, R8 ;  /* 0x00000001030b7824 */ /* 0x000fc800078e0208 */
[----:B------:R-:W-:-:S05]  /*0730*/  VIADD R3, R11, 0xffffffff ;  /* 0xffffffff0b037836 */ /* 0x000fca0000000000 */
[----:B------:R-:W-:-:S13]  /*0740*/  ISETP.GE.U32.AND P0, PT, R3, 0xfe, PT ;  /* 0x000000fe0300780c */ /* 0x000fda0003f06070 */
[----:B------:R-:W-:Y:S05]  /*0750*/  @!P0 BRA `(.L_x_11) ;  /* 0x0000000000808947 */ /* 0x000fea0003800000 */
[----:B------:R-:W-:-:S13]  /*0760*/  ISETP.GT.AND P0, PT, R11, 0xfe, PT ;  /* 0x000000fe0b00780c */ /* 0x000fda0003f04270 */
[----:B------:R-:W-:Y:S05]  /*0770*/  @P0 BRA `(.L_x_12) ;  /* 0x00000000006c0947 */ /* 0x000fea0003800000 */
[----:B------:R-:W-:-:S13]  /*0780*/  ISETP.GE.AND P0, PT, R11, 0x1, PT ;  /* 0x000000010b00780c */ /* 0x000fda0003f06270 */
[----:B------:R-:W-:Y:S05]  /*0790*/  @P0 BRA `(.L_x_13) ;  /* 0x0000000000740947 */ /* 0x000fea0003800000 */
[----:B------:R-:W-:Y:S02]  /*07a0*/  ISETP.GE.AND P0, PT, R11, -0x18, PT ;  /* 0xffffffe80b00780c */ /* 0x000fe40003f06270 */
[----:B------:R-:W-:-:S11]  /*07b0*/  LOP3.LUT R0, R0, 0x80000000, RZ, 0xc0, !PT ;  /* 0x8000000000007812 */ /* 0x000fd600078ec0ff */
[----:B------:R-:W-:Y:S05]  /*07c0*/  @!P0 BRA `(.L_x_13) ;  /* 0x0000000000688947 */ /* 0x000fea0003800000 */
[CCC-:B------:R-:W-:Y:S01]  /*07d0*/  FFMA.RZ R3, R14.reuse, R10.reuse, R9.reuse ;  /* 0x0000000a0e037223 */ /* 0x1c0fe2000000c009 */
[CCC-:B------:R-:W-:Y:S01]  /*07e0*/  FFMA.RM R8, R14.reuse, R10.reuse, R9.reuse ;  /* 0x0000000a0e087223 */ /* 0x1c0fe20000004009 */
[C---:B------:R-:W-:Y:S02]  /*07f0*/  ISETP.NE.AND P2, PT, R11.reuse, RZ, PT ;  /* 0x000000ff0b00720c */ /* 0x040fe40003f45270 */
[----:B------:R-:W-:Y:S02]  /*0800*/  ISETP.NE.AND P1, PT, R11, RZ, PT ;  /* 0x000000ff0b00720c */ /* 0x000fe40003f25270 */
[----:B------:R-:W-:Y:S01]  /*0810*/  LOP3.LUT R7, R3, 0x7fffff, RZ, 0xc0, !PT ;  /* 0x007fffff03077812 */ /* 0x000fe200078ec0ff */
[----:B------:R-:W-:Y:S01]  /*0820*/  FFMA.RP R3, R14, R10, R9 ;  /* 0x0000000a0e037223 */ /* 0x000fe20000008009 */
[----:B------:R-:W-:Y:S02]  /*0830*/  VIADD R10, R11, 0x20 ;  /* 0x000000200b0a7836 */ /* 0x000fe40000000000 */
[----:B------:R-:W-:Y:S01]  /*0840*/  LOP3.LUT R7, R7, 0x800000, RZ, 0xfc, !PT ;  /* 0x0080000007077812 */ /* 0x000fe200078efcff */
[----:B------:R-:W-:Y:S01]  /*0850*/  IMAD.MOV R9, RZ, RZ, -R11 ;  /* 0x000000ffff097224 */ /* 0x000fe200078e0a0b */
[----:B------:R-:W-:-:S02]  /*0860*/  FSETP.NEU.FTZ.AND P0, PT, R3, R8, PT ;  /* 0x000000080300720b */ /* 0x000fc40003f1d000 */
[----:B------:R-:W-:Y:S02]  /*0870*/  SHF.L.U32 R10, R7, R10, RZ ;  /* 0x0000000a070a7219 */ /* 0x000fe400000006ff */
[----:B------:R-:W-:Y:S02]  /*0880*/  SEL R8, R9, RZ, P2 ;  /* 0x000000ff09087207 */ /* 0x000fe40001000000 */
[----:B------:R-:W-:Y:S02]  /*0890*/  ISETP.NE.AND P1, PT, R10, RZ, P1 ;  /* 0x000000ff0a00720c */ /* 0x000fe40000f25270 */
[----:B------:R-:W-:Y:S02]  /*08a0*/  SHF.R.U32.HI R8, RZ, R8, R7 ;  /* 0x00000008ff087219 */ /* 0x000fe40000011607 */
[----:B------:R-:W-:Y:S02]  /*08b0*/  PLOP3.LUT P0, PT, P0, P1, PT, 0xf8, 0x8f ;  /* 0x00000000008f781c */ /* 0x000fe40000703f70 */
[----:B------:R-:W-:-:S02]  /*08c0*/  SHF.R.U32.HI R10, RZ, 0x1, R8 ;  /* 0x00000001ff0a7819 */ /* 0x000fc40000011608 */
[----:B------:R-:W-:-:S04]  /*08d0*/  SEL R3, RZ, 0x1, !P0 ;  /* 0x00000001ff037807 */ /* 0x000fc80004000000 */
[----:B------:R-:W-:-:S04]  /*08e0*/  LOP3.LUT R3, R3, 0x1, R10, 0xf8, !PT ;  /* 0x0000000103037812 */ /* 0x000fc800078ef80a */
[----:B------:R-:W-:-:S05]  /*08f0*/  LOP3.LUT R3, R3, R8, RZ, 0xc0, !PT ;  /* 0x0000000803037212 */ /* 0x000fca00078ec0ff */
[----:B------:R-:W-:-:S05]  /*0900*/  IMAD.IADD R3, R10, 0x1, R3 ;  /* 0x000000010a037824 */ /* 0x000fca00078e0203 */
[----:B------:R-:W-:Y:S01]  /*0910*/  LOP3.LUT R0, R3, R0, RZ, 0xfc, !PT ;  /* 0x0000000003007212 */ /* 0x000fe200078efcff */
[----:B------:R-:W-:Y:S06]  /*0920*/  BRA `(.L_x_13) ;  /* 0x0000000000107947 */ /* 0x000fec0003800000 */
.L_x_12:
[----:B------:R-:W-:-:S04]  /*0930*/  LOP3.LUT R0, R0, 0x80000000, RZ, 0xc0, !PT ;  /* 0x8000000000007812 */ /* 0x000fc800078ec0ff */
[----:B------:R-:W-:Y:S01]  /*0940*/  LOP3.LUT R0, R0, 0x7f800000, RZ, 0xfc, !PT ;  /* 0x7f80000000007812 */ /* 0x000fe200078efcff */
[----:B------:R-:W-:Y:S06]  /*0950*/  BRA `(.L_x_13) ;  /* 0x0000000000047947 */ /* 0x000fec0003800000 */
.L_x_11:
[----:B------:R-:W-:-:S07]  /*0960*/  IMAD R0, R8, 0x800000, R0 ;  /* 0x0080000008007824 */ /* 0x000fce00078e0200 */
.L_x_13:
[----:B------:R-:W-:Y:S05]  /*0970*/  BSYNC.RECONVERGENT B2 ;  /* 0x0000000000027941 */ /* 0x000fea0003800200 */
.L_x_10:
[----:B------:R-:W-:Y:S05]  /*0980*/  BRA `(.L_x_14) ;  /* 0x0000000000207947 */ /* 0x000fea0003800000 */
.L_x_9:
[----:B------:R-:W-:-:S04]  /*0990*/  LOP3.LUT R0, R3, 0x80000000, R0, 0x48, !PT ;  /* 0x8000000003007812 */ /* 0x000fc800078e4800 */
[----:B------:R-:W-:Y:S01]  /*09a0*/  LOP3.LUT R0, R0, 0x7f800000, RZ, 0xfc, !PT ;  /* 0x7f80000000007812 */ /* 0x000fe200078efcff */
[----:B------:R-:W-:Y:S06]  /*09b0*/  BRA `(.L_x_14) ;  /* 0x0000000000147947 */ /* 0x000fec0003800000 */
.L_x_8:
[----:B------:R-:W-:Y:S01]  /*09c0*/  LOP3.LUT R0, R3, 0x80000000, R0, 0x48, !PT ;  /* 0x8000000003007812 */ /* 0x000fe200078e4800 */
[----:B------:R-:W-:Y:S06]  /*09d0*/  BRA `(.L_x_14) ;  /* 0x00000000000c7947 */ /* 0x000fec0003800000 */
.L_x_7:
[----:B------:R-:W0:Y:S01]  /*09e0*/  MUFU.RSQ R0, -QNAN ;  /* 0xffc0000000007908 */ /* 0x000e220000001400 */
[----:B------:R-:W-:Y:S05]  /*09f0*/  BRA `(.L_x_14) ;  /* 0x0000000000047947 */ /* 0x000fea0003800000 */
.L_x_6:
[----:B------:R-:W-:-:S07]  /*0a00*/  FADD.FTZ R0, R0, R3 ;  /* 0x0000000300007221 */ /* 0x000fce0000010000 */
.L_x_14:
[----:B------:R-:W-:Y:S05]  /*0a10*/  BSYNC.RECONVERGENT B1 ;  /* 0x0000000000017941 */ /* 0x000fea0003800200 */
.L_x_4:
[----:B------:R-:W-:-:S04]  /*0a20*/  IMAD.MOV.U32 R7, RZ, RZ, 0x0 ;  /* 0x00000000ff077424 */ /* 0x000fc800078e00ff */
[----:B0-----:R-:W-:Y:S05]  /*0a30*/  RET.REL.NODEC R6 `(kernel) ;  /* 0xfffffff406707950 */ /* 0x001fea0003c3ffff */
.L_x_15:
[----:B------:R-:W-:-:S00]  /*0a40*/  BRA `(.L_x_15) ;  /* 0xfffffffc00fc7947 */ /* 0x000fc0000383ffff */
[----:B------:R-:W-:-:S00]  /*0a50*/  NOP ;  /* 0x0000000000007918 */ /* 0x000fc00000000000 */
        /* <DEDUP_REMOVED lines=10> */
.L_x_16:


//--------------------- .nv.shared.reserved.0     --------------------------
	.section	.nv.shared.reserved.0,"aw",@nobits
	.weak		__nv_reservedSMEM_offset_0_alias
	.size		__nv_reservedSMEM_offset_0_alias, 0, 64
	.other		__nv_reservedSMEM_offset_0_alias,@"STO_CUDA_RESERVED_SHARED STV_DEFAULT"
__nv_reservedSMEM_offset_0_alias:
	.zero		0
	.zero		64


//--------------------- .nv.constant0.kernel      --------------------------
	.section	.nv.constant0.kernel,"a",@progbits
	.sectionflags	@""
	.align	4
.nv.constant0.kernel:
	.zero		912


//--------------------- SYMBOLS --------------------------

	.type		.nv.reservedSmem.offset0,@object
	.size		.nv.reservedSmem.offset0,0x4
